//
// Generated by NVIDIA NVVM Compiler
//
// Compiler Build ID: CL-36424714
// Cuda compilation tools, release 13.0, V13.0.88
// Based on NVVM 20.0.0
//

.version 9.0
.target sm_100
.address_size 64

	// .globl	_Z11sobelKernelPhS_ii

.visible .entry _Z11sobelKernelPhS_ii(
	.param .u64 .ptr .align 1 _Z11sobelKernelPhS_ii_param_0,
	.param .u64 .ptr .align 1 _Z11sobelKernelPhS_ii_param_1,
	.param .u32 _Z11sobelKernelPhS_ii_param_2,
	.param .u32 _Z11sobelKernelPhS_ii_param_3
)
{
	.reg .pred 	%p<8>;
	.reg .b16 	%rs<5>;
	.reg .b32 	%r<46>;
	.reg .b32 	%f<3>;
	.reg .b64 	%rd<21>;

	ld.param.u64 	%rd1, [_Z11sobelKernelPhS_ii_param_0];
	ld.param.u64 	%rd2, [_Z11sobelKernelPhS_ii_param_1];
	ld.param.u32 	%r4, [_Z11sobelKernelPhS_ii_param_2];
	ld.param.u32 	%r5, [_Z11sobelKernelPhS_ii_param_3];
	mov.u32 	%r7, %ctaid.x;
	mov.u32 	%r8, %ntid.x;
	mov.u32 	%r9, %tid.x;
	mad.lo.s32 	%r10, %r7, %r8, %r9;
	mov.u32 	%r11, %ctaid.y;
	mov.u32 	%r12, %ntid.y;
	mov.u32 	%r13, %tid.y;
	mad.lo.s32 	%r14, %r11, %r12, %r13;
	setp.lt.s32 	%p1, %r10, 1;
	add.s32 	%r15, %r4, -1;
	setp.ge.s32 	%p2, %r10, %r15;
	or.pred  	%p3, %p1, %p2;
	setp.eq.s32 	%p4, %r14, 0;
	or.pred  	%p5, %p4, %p3;
	add.s32 	%r16, %r5, -1;
	setp.ge.s32 	%p6, %r14, %r16;
	or.pred  	%p7, %p5, %p6;
	@%p7 bra 	$L__BB0_2;
	cvta.to.global.u64 	%rd3, %rd1;
	cvta.to.global.u64 	%rd4, %rd2;
	add.s32 	%r17, %r14, -1;
	mul.lo.s32 	%r18, %r4, %r17;
	cvt.s64.s32 	%rd5, %r18;
	cvt.u64.u32 	%rd6, %r10;
	add.s64 	%rd7, %rd5, %rd6;
	add.s64 	%rd8, %rd3, %rd7;
	ld.global.u8 	%r19, [%rd8+-1];
	mul.lo.s32 	%r20, %r4, %r14;
	cvt.s64.s32 	%rd9, %r20;
	add.s64 	%rd10, %rd9, %rd6;
	add.s64 	%rd11, %rd3, %rd10;
	ld.global.u8 	%rs1, [%rd11+-1];
	mul.wide.u16 	%r21, %rs1, 2;
	add.s32 	%r22, %r20, %r4;
	cvt.s64.s32 	%rd12, %r22;
	add.s64 	%rd13, %rd12, %rd6;
	add.s64 	%rd14, %rd3, %rd13;
	ld.global.u8 	%r23, [%rd14+-1];
	add.s32 	%r24, %r23, %r19;
	add.s32 	%r25, %r21, %r24;
	ld.global.u8 	%r26, [%rd8+1];
	sub.s32 	%r27, %r26, %r25;
	ld.global.u8 	%rs2, [%rd11+1];
	mul.wide.u16 	%r28, %rs2, 2;
	add.s32 	%r29, %r27, %r28;
	ld.global.u8 	%r30, [%rd14+1];
	add.s32 	%r31, %r29, %r30;
	add.s32 	%r32, %r18, %r10;
	cvt.s64.s32 	%rd15, %r32;
	add.s64 	%rd16, %rd3, %rd15;
	ld.global.u8 	%rs3, [%rd16];
	mul.wide.u16 	%r33, %rs3, 2;
	add.s32 	%r34, %r22, %r10;
	cvt.s64.s32 	%rd17, %r34;
	add.s64 	%rd18, %rd3, %rd17;
	ld.global.u8 	%rs4, [%rd18];
	add.s32 	%r35, %r33, %r19;
	add.s32 	%r36, %r35, %r26;
	mul.wide.u16 	%r37, %rs4, 2;
	add.s32 	%r38, %r37, %r23;
	add.s32 	%r39, %r38, %r30;
	sub.s32 	%r40, %r36, %r39;
	mul.lo.s32 	%r41, %r31, %r31;
	mad.lo.s32 	%r42, %r40, %r40, %r41;
	cvt.rn.f32.u32 	%f1, %r42;
	sqrt.rn.f32 	%f2, %f1;
	cvt.rzi.s32.f32 	%r43, %f2;
	min.s32 	%r44, %r43, 255;
	add.s32 	%r45, %r32, %r4;
	cvt.s64.s32 	%rd19, %r45;
	add.s64 	%rd20, %rd4, %rd19;
	st.global.u8 	[%rd20], %r44;
$L__BB0_2:
	ret;

}


// ===== COMPILED SASS (sm_100) =====

	.target	sm_100

	.elftype	@"ET_EXEC"


//--------------------- .note.nv.tkinfo           --------------------------
	.section	.note.nv.tkinfo,"",@"SHT_NOTE"
	.sectionflags	@"SHF_NOTE_NV_TKINFO"
	.tkinfo
        /*0018*/ 	.word	0x00000002
        /*0030*/ 	.string	""
        /*0030*/ 	.string	"ptxas"
        /*0030*/ 	.string	"Cuda compilation tools, release 13.0, V13.0.88"
        /*0030*/ 	.string	"Build cuda_13.0.r13.0/compiler.36424714_0"
        /*0030*/ 	.string	"-arch sm_100 -m 64 "



//--------------------- .note.nv.cuinfo           --------------------------
	.section	.note.nv.cuinfo,"",@"SHT_NOTE"
	.sectionflags	@"SHF_NOTE_NV_CUINFO"
        /*0018*/ 	.short	0x0002
        /*001a*/ 	.short	0x0064
        /*001c*/ 	.short	0x0082
	.zero		2


//--------------------- .nv.info                  --------------------------
	.section	.nv.info,"",@"SHT_CUDA_INFO"
	.align	4


	//----- nvinfo : EIATTR_REGCOUNT
	.align		4
        /*0000*/ 	.byte	0x04, 0x2f
        /*0002*/ 	.short	(.L_1 - .L_0)
	.align		4
.L_0:
        /*0004*/ 	.word	index@(_Z11sobelKernelPhS_ii)
        /*0008*/ 	.word	0x00000017


	//----- nvinfo : EIATTR_FRAME_SIZE
	.align		4
.L_1:
        /*000c*/ 	.byte	0x04, 0x11
        /*000e*/ 	.short	(.L_3 - .L_2)
	.align		4
.L_2:
        /*0010*/ 	.word	index@($__internal_0_$__cuda_sm20_sqrt_rn_f32_slowpath)
        /*0014*/ 	.word	0x00000000


	//----- nvinfo : EIATTR_FRAME_SIZE
	.align		4
.L_3:
        /*0018*/ 	.byte	0x04, 0x11
        /*001a*/ 	.short	(.L_5 - .L_4)
	.align		4
.L_4:
        /*001c*/ 	.word	index@(_Z11sobelKernelPhS_ii)
        /*0020*/ 	.word	0x00000000


	//----- nvinfo : EIATTR_MIN_STACK_SIZE
	.align		4
.L_5:
        /*0024*/ 	.byte	0x04, 0x12
        /*0026*/ 	.short	(.L_7 - .L_6)
	.align		4
.L_6:
        /*0028*/ 	.word	index@(_Z11sobelKernelPhS_ii)
        /*002c*/ 	.word	0x00000000
.L_7:


//--------------------- .nv.compat                --------------------------
	.section	.nv.compat,"",@"SHT_CUDA_COMPAT_INFO"
	.align	4
        /*0000*/ 	.byte	0x02, 0x09, 0x00, 0x00, 0x02, 0x02, 0x01, 0x00, 0x02, 0x05, 0x05, 0x00, 0x03, 0x07, 0x01, 0x01
        /*0010*/ 	.byte	0x02, 0x03, 0x00, 0x00, 0x02, 0x06, 0x01, 0x00, 0x04, 0x0b, 0x08, 0x00, 0x01, 0x00, 0x00, 0x00
        /*0020*/ 	.byte	0x00, 0x00, 0x00, 0x00


//--------------------- .nv.info._Z11sobelKernelPhS_ii --------------------------
	.section	.nv.info._Z11sobelKernelPhS_ii,"",@"SHT_CUDA_INFO"
	.sectionflags	@""
	.align	4


	//----- nvinfo : EIATTR_CUDA_API_VERSION
	.align		4
        /*0000*/ 	.byte	0x04, 0x37
        /*0002*/ 	.short	(.L_9 - .L_8)
.L_8:
        /*0004*/ 	.word	0x00000082


	//----- nvinfo : EIATTR_KPARAM_INFO
	.align		4
.L_9:
        /*0008*/ 	.byte	0x04, 0x17
        /*000a*/ 	.short	(.L_11 - .L_10)
.L_10:
        /*000c*/ 	.word	0x00000000
        /*0010*/ 	.short	0x0003
        /*0012*/ 	.short	0x0014
        /*0014*/ 	.byte	0x00, 0xf0, 0x11, 0x00


	//----- nvinfo : EIATTR_KPARAM_INFO
	.align		4
.L_11:
        /*0018*/ 	.byte	0x04, 0x17
        /*001a*/ 	.short	(.L_13 - .L_12)
.L_12:
        /*001c*/ 	.word	0x00000000
        /*0020*/ 	.short	0x0002
        /*0022*/ 	.short	0x0010
        /*0024*/ 	.byte	0x00, 0xf0, 0x11, 0x00


	//----- nvinfo : EIATTR_KPARAM_INFO
	.align		4
.L_13:
        /*0028*/ 	.byte	0x04, 0x17
        /*002a*/ 	.short	(.L_15 - .L_14)
.L_14:
        /*002c*/ 	.word	0x00000000
        /*0030*/ 	.short	0x0001
        /*0032*/ 	.short	0x0008
        /*0034*/ 	.byte	0x00, 0xf5, 0x21, 0x00


	//----- nvinfo : EIATTR_KPARAM_INFO
	.align		4
.L_15:
        /*0038*/ 	.byte	0x04, 0x17
        /*003a*/ 	.short	(.L_17 - .L_16)
.L_16:
        /*003c*/ 	.word	0x00000000
        /*0040*/ 	.short	0x0000
        /*0042*/ 	.short	0x0000
        /*0044*/ 	.byte	0x00, 0xf5, 0x21, 0x00


	//----- nvinfo : EIATTR_SPARSE_MMA_MASK
	.align		4
.L_17:
        /*0048*/ 	.byte	0x03, 0x50
        /*004a*/ 	.short	0x0000


	//----- nvinfo : EIATTR_MAXREG_COUNT
	.align		4
        /*004c*/ 	.byte	0x03, 0x1b
        /*004e*/ 	.short	0x00ff


	//----- nvinfo : EIATTR_MERCURY_ISA_VERSION
	.align		4
        /*0050*/ 	.byte	0x03, 0x5f
        /*0052*/ 	.short	0x0101


	//----- nvinfo : EIATTR_VRC_CTA_INIT_COUNT
	.align		4
        /*0054*/ 	.byte	0x02, 0x4a
	.zero		1
	.zero		1


	//----- nvinfo : EIATTR_EXIT_INSTR_OFFSETS
	.align		4
        /*0058*/ 	.byte	0x04, 0x1c
        /*005a*/ 	.short	(.L_19 - .L_18)


	//   ....[0]....
.L_18:
        /*005c*/ 	.word	0x00000100


	//   ....[1]....
        /*0060*/ 	.word	0x000004f0


	//----- nvinfo : EIATTR_CRS_STACK_SIZE
	.align		4
.L_19:
        /*0064*/ 	.byte	0x04, 0x1e
        /*0066*/ 	.short	(.L_21 - .L_20)
.L_20:
        /*0068*/ 	.word	0x00000000


	//----- nvinfo : EIATTR_CBANK_PARAM_SIZE
	.align		4
.L_21:
        /*006c*/ 	.byte	0x03, 0x19
        /*006e*/ 	.short	0x0018


	//----- nvinfo : EIATTR_PARAM_CBANK
	.align		4
        /*0070*/ 	.byte	0x04, 0x0a
        /*0072*/ 	.short	(.L_23 - .L_22)
	.align		4
.L_22:
        /*0074*/ 	.word	index@(.nv.constant0._Z11sobelKernelPhS_ii)
        /*0078*/ 	.short	0x0380
        /*007a*/ 	.short	0x0018


	//----- nvinfo : EIATTR_SW_WAR
	.align		4
.L_23:
        /*007c*/ 	.byte	0x04, 0x36
        /*007e*/ 	.short	(.L_25 - .L_24)
.L_24:
        /*0080*/ 	.word	0x00000008
.L_25:


//--------------------- .nv.callgraph             --------------------------
	.section	.nv.callgraph,"",@"SHT_CUDA_CALLGRAPH"
	.align	4
	.sectionentsize	8
	.align		4
        /*0000*/ 	.word	0x00000000
	.align		4
        /*0004*/ 	.word	0xffffffff
	.align		4
        /*0008*/ 	.word	0x00000000
	.align		4
        /*000c*/ 	.word	0xfffffffe
	.align		4
        /*0010*/ 	.word	0x00000000
	.align		4
        /*0014*/ 	.word	0xfffffffd
	.align		4
        /*0018*/ 	.word	0x00000000
	.align		4
        /*001c*/ 	.word	0xfffffffc


//--------------------- .text._Z11sobelKernelPhS_ii --------------------------
	.section	.text._Z11sobelKernelPhS_ii,"ax",@progbits
	.align	128
        .global         _Z11sobelKernelPhS_ii
        .type           _Z11sobelKernelPhS_ii,@function
        .size           _Z11sobelKernelPhS_ii,(.L_x_5 - _Z11sobelKernelPhS_ii)
        .other          _Z11sobelKernelPhS_ii,@"STO_CUDA_ENTRY STV_DEFAULT"
_Z11sobelKernelPhS_ii:
.text._Z11sobelKernelPhS_ii:
[----:B------:R-:W-:Y:S01]  /*0000*/  LDC R1, c[0x0][0x37c] ;  /* 0x0000df00ff017b82 */ /* 0x000fe20000000800 */
[----:B------:R-:W0:Y:S07]  /*0010*/  S2R R3, SR_TID.X ;  /* 0x0000000000037919 */ /* 0x000e2e0000002100 */
[----:B------:R-:W0:Y:S01]  /*0020*/  S2UR UR5, SR_CTAID.X ;  /* 0x00000000000579c3 */ /* 0x000e220000002500 */
[----:B------:R-:W1:Y:S01]  /*0030*/  LDCU.64 UR8, c[0x0][0x390] ;  /* 0x00007200ff0877ac */ /* 0x000e620008000a00 */
[----:B------:R-:W2:Y:S06]  /*0040*/  S2R R5, SR_TID.Y ;  /* 0x0000000000057919 */ /* 0x000eac0000002200 */
[----:B------:R-:W0:Y:S08]  /*0050*/  LDC R0, c[0x0][0x360] ;  /* 0x0000d800ff007b82 */ /* 0x000e300000000800 */
[----:B------:R-:W2:Y:S01]  /*0060*/  S2UR UR6, SR_CTAID.Y ;  /* 0x00000000000679c3 */ /* 0x000ea20000002600 */
[----:B-1----:R-:W-:-:S07]  /*0070*/  UIADD3 UR4, UPT, UPT, UR8, -0x1, URZ ;  /* 0xffffffff08047890 */ /* 0x002fce000fffe0ff */
[----:B------:R-:W2:Y:S01]  /*0080*/  LDC R2, c[0x0][0x364] ;  /* 0x0000d900ff027b82 */ /* 0x000ea20000000800 */
[----:B0-----:R-:W-:-:S05]  /*0090*/  IMAD R0, R0, UR5, R3 ;  /* 0x0000000500007c24 */ /* 0x001fca000f8e0203 */
[----:B------:R-:W-:Y:S01]  /*00a0*/  ISETP.GE.AND P0, PT, R0, UR4, PT ;  /* 0x0000000400007c0c */ /* 0x000fe2000bf06270 */
[----:B------:R-:W-:-:S03]  /*00b0*/  UIADD3 UR4, UPT, UPT, UR9, -0x1, URZ ;  /* 0xffffffff09047890 */ /* 0x000fc6000fffe0ff */
[----:B------:R-:W-:Y:S01]  /*00c0*/  ISETP.LT.OR P0, PT, R0, 0x1, P0 ;  /* 0x000000010000780c */ /* 0x000fe20000701670 */
[----:B--2---:R-:W-:-:S05]  /*00d0*/  IMAD R2, R2, UR6, R5 ;  /* 0x0000000602027c24 */ /* 0x004fca000f8e0205 */
[----:B------:R-:W-:-:S04]  /*00e0*/  ISETP.EQ.OR P0, PT, R2, RZ, P0 ;  /* 0x000000ff0200720c */ /* 0x000fc80000702670 */
[----:B------:R-:W-:-:S13]  /*00f0*/  ISETP.GE.OR P0, PT, R2, UR4, P0 ;  /* 0x0000000402007c0c */ /* 0x000fda0008706670 */
[----:B------:R-:W-:Y:S05]  /*0100*/  @P0 EXIT ;  /* 0x000000000000094d */ /* 0x000fea0003800000 */
[----:B------:R-:W0:Y:S01]  /*0110*/  LDCU.64 UR6, c[0x0][0x380] ;  /* 0x00007000ff0677ac */ /* 0x000e220008000a00 */
[C---:B------:R-:W-:Y:S02]  /*0120*/  VIADD R3, R2.reuse, 0xffffffff ;  /* 0xffffffff02037836 */ /* 0x040fe40000000000 */
[----:B------:R-:W-:Y:S01]  /*0130*/  IMAD R7, R2, UR8, RZ ;  /* 0x0000000802077c24 */ /* 0x000fe2000f8e02ff */
[----:B------:R-:W1:Y:S01]  /*0140*/  LDCU.64 UR4, c[0x0][0x358] ;  /* 0x00006b00ff0477ac */ /* 0x000e620008000a00 */
[----:B------:R-:W-:Y:S02]  /*0150*/  IMAD R5, R3, UR8, RZ ;  /* 0x0000000803057c24 */ /* 0x000fe4000f8e02ff */
[----:B------:R-:W-:Y:S01]  /*0160*/  VIADD R11, R7, UR8 ;  /* 0x00000008070b7c36 */ /* 0x000fe20008000000 */
[----:B------:R-:W-:Y:S02]  /*0170*/  SHF.R.S32.HI R10, RZ, 0x1f, R7 ;  /* 0x0000001fff0a7819 */ /* 0x000fe40000011407 */
[----:B------:R-:W-:-:S02]  /*0180*/  SHF.R.S32.HI R3, RZ, 0x1f, R5 ;  /* 0x0000001fff037819 */ /* 0x000fc40000011405 */
[----:B------:R-:W-:Y:S02]  /*0190*/  SHF.R.S32.HI R4, RZ, 0x1f, R11 ;  /* 0x0000001fff047819 */ /* 0x000fe4000001140b */
[--C-:B0-----:R-:W-:Y:S02]  /*01a0*/  IADD3 R8, P0, P1, R5, UR6, R0.reuse ;  /* 0x0000000605087c10 */ /* 0x101fe4000f91e000 */
[--C-:B------:R-:W-:Y:S02]  /*01b0*/  IADD3 R2, P4, P5, R11, UR6, R0.reuse ;  /* 0x000000060b027c10 */ /* 0x100fe4000fd9e000 */
[----:B------:R-:W-:Y:S02]  /*01c0*/  IADD3.X R9, PT, PT, R3, UR7, RZ, P0, P1 ;  /* 0x0000000703097c10 */ /* 0x000fe400087e24ff */
[----:B------:R-:W-:Y:S02]  /*01d0*/  IADD3 R6, P2, P3, R7, UR6, R0 ;  /* 0x0000000607067c10 */ /* 0x000fe4000fb5e000 */
[----:B------:R-:W-:Y:S01]  /*01e0*/  IADD3.X R3, PT, PT, R4, UR7, RZ, P4, P5 ;  /* 0x0000000704037c10 */ /* 0x000fe2000a7ea4ff */
[C---:B------:R-:W-:Y:S01]  /*01f0*/  IMAD.IADD R4, R0.reuse, 0x1, R5 ;  /* 0x0000000100047824 */ /* 0x040fe200078e0205 */
[----:B------:R-:W-:Y:S01]  /*0200*/  IADD3 R11, PT, PT, R0, R11, RZ ;  /* 0x0000000b000b7210 */ /* 0x000fe20007ffe0ff */
[----:B-1----:R-:W2:Y:S01]  /*0210*/  LDG.E.U8 R16, desc[UR4][R8.64+0x1] ;  /* 0x0000010408107981 */ /* 0x002ea2000c1e1100 */
[----:B------:R-:W-:-:S03]  /*0220*/  IADD3.X R7, PT, PT, R10, UR7, RZ, P2, P3 ;  /* 0x000000070a077c10 */ /* 0x000fc600097e64ff */
[----:B------:R-:W3:Y:S01]  /*0230*/  LDG.E.U8 R0, desc[UR4][R8.64+-0x1] ;  /* 0xffffff0408007981 */ /* 0x000ee2000c1e1100 */
[----:B------:R-:W-:-:S03]  /*0240*/  IADD3 R12, P1, PT, R11, UR6, RZ ;  /* 0x000000060b0c7c10 */ /* 0x000fc6000ff3e0ff */
[----:B------:R-:W3:Y:S01]  /*0250*/  LDG.E.U8 R15, desc[UR4][R2.64+-0x1] ;  /* 0xffffff04020f7981 */ /* 0x000ee2000c1e1100 */
[----:B------:R-:W-:-:S03]  /*0260*/  IADD3 R10, P0, PT, R4, UR6, RZ ;  /* 0x00000006040a7c10 */ /* 0x000fc6000ff1e0ff */
[----:B------:R-:W4:Y:S01]  /*0270*/  LDG.E.U8 R5, desc[UR4][R6.64+-0x1] ;  /* 0xffffff0406057981 */ /* 0x000f22000c1e1100 */
[----:B------:R-:W-:Y:S02]  /*0280*/  LEA.HI.X.SX32 R13, R11, UR7, 0x1, P1 ;  /* 0x000000070b0d7c11 */ /* 0x000fe400088f0eff */
[----:B------:R-:W-:Y:S01]  /*0290*/  LEA.HI.X.SX32 R11, R4, UR7, 0x1, P0 ;  /* 0x00000007040b7c11 */ /* 0x000fe200080f0eff */
[----:B------:R-:W5:Y:S04]  /*02a0*/  LDG.E.U8 R18, desc[UR4][R6.64+0x1] ;  /* 0x0000010406127981 */ /* 0x000f68000c1e1100 */
[----:B------:R-:W5:Y:S04]  /*02b0*/  LDG.E.U8 R12, desc[UR4][R12.64] ;  /* 0x000000040c0c7981 */ /* 0x000f68000c1e1100 */
[----:B------:R-:W5:Y:S04]  /*02c0*/  LDG.E.U8 R20, desc[UR4][R2.64+0x1] ;  /* 0x0000010402147981 */ /* 0x000f68000c1e1100 */
[----:B------:R-:W5:Y:S01]  /*02d0*/  LDG.E.U8 R11, desc[UR4][R10.64] ;  /* 0x000000040a0b7981 */ /* 0x000f62000c1e1100 */
[----:B------:R-:W-:Y:S01]  /*02e0*/  BSSY.RECONVERGENT B0, `(.L_x_0) ;  /* 0x0000018000007945 */ /* 0x000fe20003800200 */
[----:B---3--:R-:W-:-:S04]  /*02f0*/  IMAD.IADD R14, R0, 0x1, R15 ;  /* 0x00000001000e7824 */ /* 0x008fc800078e020f */
[----:B----4-:R-:W-:-:S05]  /*0300*/  IMAD R5, R5, 0x2, R14 ;  /* 0x0000000205057824 */ /* 0x010fca00078e020e */
[----:B--2---:R-:W-:Y:S01]  /*0310*/  IADD3 R5, PT, PT, -R5, R16, RZ ;  /* 0x0000001005057210 */ /* 0x004fe20007ffe1ff */
[----:B-----5:R-:W-:-:S04]  /*0320*/  IMAD R15, R12, 0x2, R15 ;  /* 0x000000020c0f7824 */ /* 0x020fc800078e020f */
[----:B------:R-:W-:Y:S02]  /*0330*/  IMAD R5, R18, 0x2, R5 ;  /* 0x0000000212057824 */ /* 0x000fe400078e0205 */
[----:B------:R-:W-:Y:S02]  /*0340*/  IMAD.IADD R15, R20, 0x1, R15 ;  /* 0x00000001140f7824 */ /* 0x000fe400078e020f */
[----:B------:R-:W-:Y:S01]  /*0350*/  IMAD.IADD R5, R5, 0x1, R20 ;  /* 0x0000000105057824 */ /* 0x000fe200078e0214 */
[----:B------:R-:W-:-:S03]  /*0360*/  LEA R9, R11, R0, 0x1 ;  /* 0x000000000b097211 */ /* 0x000fc600078e08ff */
[----:B------:R-:W-:Y:S01]  /*0370*/  IMAD R0, R5, R5, RZ ;  /* 0x0000000505007224 */ /* 0x000fe200078e02ff */
[----:B------:R-:W-:-:S05]  /*0380*/  IADD3 R9, PT, PT, -R15, R9, R16 ;  /* 0x000000090f097210 */ /* 0x000fca0007ffe110 */
[----:B------:R-:W-:-:S05]  /*0390*/  IMAD R0, R9, R9, R0 ;  /* 0x0000000909007224 */ /* 0x000fca00078e0200 */
[----:B------:R-:W-:-:S04]  /*03a0*/  I2FP.F32.U32 R0, R0 ;  /* 0x0000000000007245 */ /* 0x000fc80000201000 */
[----:B------:R-:W-:Y:S01]  /*03b0*/  IADD3 R2, PT, PT, R0, -0xd000000, RZ ;  /* 0xf300000000027810 */ /* 0x000fe20007ffe0ff */
[----:B------:R0:W1:Y:S03]  /*03c0*/  MUFU.RSQ R3, R0 ;  /* 0x0000000000037308 */ /* 0x0000660000001400 */
[----:B------:R-:W-:-:S13]  /*03d0*/  ISETP.GT.U32.AND P0, PT, R2, 0x727fffff, PT ;  /* 0x727fffff0200780c */ /* 0x000fda0003f04070 */
[----:B0-----:R-:W-:Y:S05]  /*03e0*/  @!P0 BRA `(.L_x_1) ;  /* 0x00000000000c8947 */ /* 0x001fea0003800000 */
[----:B------:R-:W-:-:S07]  /*03f0*/  MOV R8, 0x410 ;  /* 0x0000041000087802 */ /* 0x000fce0000000f00 */
[----:B-1----:R-:W-:Y:S05]  /*0400*/  CALL.REL.NOINC `($__internal_0_$__cuda_sm20_sqrt_rn_f32_slowpath) ;  /* 0x00000000003c7944 */ /* 0x002fea0003c00000 */
[----:B------:R-:W-:Y:S05]  /*0410*/  BRA `(.L_x_2) ;  /* 0x0000000000107947 */ /* 0x000fea0003800000 */
.L_x_1:
[----:B-1----:R-:W-:Y:S01]  /*0420*/  FMUL.FTZ R5, R0, R3 ;  /* 0x0000000300057220 */ /* 0x002fe20000410000 */
[----:B------:R-:W-:-:S03]  /*0430*/  FMUL.FTZ R3, R3, 0.5 ;  /* 0x3f00000003037820 */ /* 0x000fc60000410000 */
[----:B------:R-:W-:-:S04]  /*0440*/  FFMA R0, -R5, R5, R0 ;  /* 0x0000000505007223 */ /* 0x000fc80000000100 */
[----:B------:R-:W-:-:S07]  /*0450*/  FFMA R0, R0, R3, R5 ;  /* 0x0000000300007223 */ /* 0x000fce0000000005 */
.L_x_2:
[----:B------:R-:W-:Y:S05]  /*0460*/  BSYNC.RECONVERGENT B0 ;  /* 0x0000000000007941 */ /* 0x000fea0003800200 */
.L_x_0:
[----:B------:R-:W0:Y:S01]  /*0470*/  LDCU UR8, c[0x0][0x390] ;  /* 0x00007200ff0877ac */ /* 0x000e220008000800 */
[----:B------:R-:W1:Y:S01]  /*0480*/  F2I.TRUNC.NTZ R0, R0 ;  /* 0x0000000000007305 */ /* 0x000e62000020f100 */
[----:B------:R-:W2:Y:S01]  /*0490*/  LDCU.64 UR6, c[0x0][0x388] ;  /* 0x00007100ff0677ac */ /* 0x000ea20008000a00 */
[----:B-1----:R-:W-:Y:S01]  /*04a0*/  VIMNMX R5, PT, PT, R0, 0xff, PT ;  /* 0x000000ff00057848 */ /* 0x002fe20003fe0100 */
[----:B0-----:R-:W-:-:S05]  /*04b0*/  VIADD R4, R4, UR8 ;  /* 0x0000000804047c36 */ /* 0x001fca0008000000 */
[----:B--2---:R-:W-:-:S04]  /*04c0*/  IADD3 R2, P0, PT, R4, UR6, RZ ;  /* 0x0000000604027c10 */ /* 0x004fc8000ff1e0ff */
[----:B------:R-:W-:-:S05]  /*04d0*/  LEA.HI.X.SX32 R3, R4, UR7, 0x1, P0 ;  /* 0x0000000704037c11 */ /* 0x000fca00080f0eff */
[----:B------:R-:W-:Y:S01]  /*04e0*/  STG.E.U8 desc[UR4][R2.64], R5 ;  /* 0x0000000502007986 */ /* 0x000fe2000c101104 */
[----:B------:R-:W-:Y:S05]  /*04f0*/  EXIT ;  /* 0x000000000000794d */ /* 0x000fea0003800000 */
        .weak           $__internal_0_$__cuda_sm20_sqrt_rn_f32_slowpath
        .type           $__internal_0_$__cuda_sm20_sqrt_rn_f32_slowpath,@function
        .size           $__internal_0_$__cuda_sm20_sqrt_rn_f32_slowpath,(.L_x_5 - $__internal_0_$__cuda_sm20_sqrt_rn_f32_slowpath)
$__internal_0_$__cuda_sm20_sqrt_rn_f32_slowpath:
[----:B------:R-:W-:-:S13]  /*0500*/  LOP3.LUT P0, RZ, R0, 0x7fffffff, RZ, 0xc0, !PT ;  /* 0x7fffffff00ff7812 */ /* 0x000fda000780c0ff */
[----:B------:R-:W-:Y:S01]  /*0510*/  @!P0 IMAD.MOV.U32 R2, RZ, RZ, R0 ;  /* 0x000000ffff028224 */ /* 0x000fe200078e0000 */
[----:B------:R-:W-:Y:S06]  /*0520*/  @!P0 BRA `(.L_x_3) ;  /* 0x0000000000408947 */ /* 0x000fec0003800000 */
[----:B------:R-:W-:-:S13]  /*0530*/  FSETP.GEU.FTZ.AND P0, PT, R0, RZ, PT ;  /* 0x000000ff0000720b */ /* 0x000fda0003f1e000 */
[----:B------:R-:W-:Y:S01]  /*0540*/  @!P0 MOV R2, 0x7fffffff ;  /* 0x7fffffff00028802 */ /* 0x000fe20000000f00 */
[----:B------:R-:W-:Y:S06]  /*0550*/  @!P0 BRA `(.L_x_3) ;  /* 0x0000000000348947 */ /* 0x000fec0003800000 */
[----:B------:R-:W-:-:S13]  /*0560*/  FSETP.GTU.FTZ.AND P0, PT, |R0|, +INF , PT ;  /* 0x7f8000000000780b */ /* 0x000fda0003f1c200 */
[----:B------:R-:W-:Y:S01]  /*0570*/  @P0 FADD.FTZ R2, R0, 1 ;  /* 0x3f80000000020421 */ /* 0x000fe20000010000 */
[----:B------:R-:W-:Y:S06]  /*0580*/  @P0 BRA `(.L_x_3) ;  /* 0x0000000000280947 */ /* 0x000fec0003800000 */
[----:B------:R-:W-:-:S13]  /*0590*/  FSETP.NEU.FTZ.AND P0, PT, |R0|, +INF , PT ;  /* 0x7f8000000000780b */ /* 0x000fda0003f1d200 */
[----:B------:R-:W-:-:S04]  /*05a0*/  @P0 FFMA R3, R0, 1.84467440737095516160e+19, RZ ;  /* 0x5f80000000030823 */ /* 0x000fc800000000ff */
[----:B------:R-:W0:Y:S02]  /*05b0*/  @P0 MUFU.RSQ R2, R3 ;  /* 0x0000000300020308 */ /* 0x000e240000001400 */
[----:B0-----:R-:W-:Y:S01]  /*05c0*/  @P0 FMUL.FTZ R6, R3, R2 ;  /* 0x0000000203060220 */ /* 0x001fe20000410000 */
[----:B------:R-:W-:Y:S01]  /*05d0*/  @P0 FMUL.FTZ R7, R2, 0.5 ;  /* 0x3f00000002070820 */ /* 0x000fe20000410000 */
[----:B------:R-:W-:Y:S02]  /*05e0*/  @!P0 IMAD.MOV.U32 R2, RZ, RZ, R0 ;  /* 0x000000ffff028224 */ /* 0x000fe400078e0000 */
[----:B------:R-:W-:-:S04]  /*05f0*/  @P0 FADD.FTZ R5, -R6, -RZ ;  /* 0x800000ff06050221 */ /* 0x000fc80000010100 */
[----:B------:R-:W-:-:S04]  /*0600*/  @P0 FFMA R5, R6, R5, R3 ;  /* 0x0000000506050223 */ /* 0x000fc80000000003 */
[----:B------:R-:W-:-:S04]  /*0610*/  @P0 FFMA R5, R5, R7, R6 ;  /* 0x0000000705050223 */ /* 0x000fc80000000006 */
[----:B------:R-:W-:-:S07]  /*0620*/  @P0 FMUL.FTZ R2, R5, 2.3283064365386962891e-10 ;  /* 0x2f80000005020820 */ /* 0x000fce0000410000 */
.L_x_3:
[----:B------:R-:W-:Y:S01]  /*0630*/  IMAD.MOV.U32 R0, RZ, RZ, R2 ;  /* 0x000000ffff007224 */ /* 0x000fe200078e0002 */
[----:B------:R-:W-:Y:S01]  /*0640*/  MOV R2, R8 ;  /* 0x0000000800027202 */ /* 0x000fe20000000f00 */
[----:B------:R-:W-:-:S04]  /*0650*/  IMAD.MOV.U32 R3, RZ, RZ, 0x0 ;  /* 0x00000000ff037424 */ /* 0x000fc800078e00ff */
[----:B------:R-:W-:Y:S05]  /*0660*/  RET.REL.NODEC R2 `(_Z11sobelKernelPhS_ii) ;  /* 0xfffffff802647950 */ /* 0x000fea0003c3ffff */
.L_x_4:
[----:B------:R-:W-:-:S00]  /*0670*/  BRA `(.L_x_4) ;  /* 0xfffffffc00fc7947 */ /* 0x000fc0000383ffff */
[----:B------:R-:W-:-:S00]  /*0680*/  NOP ;  /* 0x0000000000007918 */ /* 0x000fc00000000000 */
[----:B------:R-:W-:-:S00]  /*0690*/  NOP ;  /* 0x0000000000007918 */ /* 0x000fc00000000000 */
[----:B------:R-:W-:-:S00]  /*06a0*/  NOP ;  /* 0x0000000000007918 */ /* 0x000fc00000000000 */
[----:B------:R-:W-:-:S00]  /*06b0*/  NOP ;  /* 0x0000000000007918 */ /* 0x000fc00000000000 */
[----:B------:R-:W-:-:S00]  /*06c0*/  NOP ;  /* 0x0000000000007918 */ /* 0x000fc00000000000 */
[----:B------:R-:W-:-:S00]  /*06d0*/  NOP ;  /* 0x0000000000007918 */ /* 0x000fc00000000000 */
[----:B------:R-:W-:-:S00]  /*06e0*/  NOP ;  /* 0x0000000000007918 */ /* 0x000fc00000000000 */
[----:B------:R-:W-:-:S00]  /*06f0*/  NOP ;  /* 0x0000000000007918 */ /* 0x000fc00000000000 */
.L_x_5:


//--------------------- .nv.shared.reserved.0     --------------------------
	.section	.nv.shared.reserved.0,"aw",@nobits
	.weak		__nv_reservedSMEM_offset_0_alias
	.size		__nv_reservedSMEM_offset_0_alias, 0, 64
	.other		__nv_reservedSMEM_offset_0_alias,@"STO_CUDA_RESERVED_SHARED STV_DEFAULT"
__nv_reservedSMEM_offset_0_alias:
	.zero		0
	.zero		64


//--------------------- .nv.constant0._Z11sobelKernelPhS_ii --------------------------
	.section	.nv.constant0._Z11sobelKernelPhS_ii,"a",@progbits
	.sectionflags	@""
	.align	4
.nv.constant0._Z11sobelKernelPhS_ii:
	.zero		920


//--------------------- SYMBOLS --------------------------

	.type		.nv.reservedSmem.offset0,@object
	.size		.nv.reservedSmem.offset0,0x4
